//
// Generated by NVIDIA NVVM Compiler
//
// Compiler Build ID: CL-36424714
// Cuda compilation tools, release 13.0, V13.0.88
// Based on NVVM 20.0.0
//

.version 9.0
.target sm_100
.address_size 64

	// .globl	_Z12MatDuplicatejjPKfjPfj

.visible .entry _Z12MatDuplicatejjPKfjPfj(
	.param .u32 _Z12MatDuplicatejjPKfjPfj_param_0,
	.param .u32 _Z12MatDuplicatejjPKfjPfj_param_1,
	.param .u64 .ptr .align 1 _Z12MatDuplicatejjPKfjPfj_param_2,
	.param .u32 _Z12MatDuplicatejjPKfjPfj_param_3,
	.param .u64 .ptr .align 1 _Z12MatDuplicatejjPKfjPfj_param_4,
	.param .u32 _Z12MatDuplicatejjPKfjPfj_param_5
)
{
	.reg .pred 	%p<4>;
	.reg .b32 	%r<17>;
	.reg .b32 	%f<2>;
	.reg .b64 	%rd<9>;

	ld.param.u32 	%r5, [_Z12MatDuplicatejjPKfjPfj_param_0];
	ld.param.u32 	%r6, [_Z12MatDuplicatejjPKfjPfj_param_1];
	ld.param.u64 	%rd1, [_Z12MatDuplicatejjPKfjPfj_param_2];
	ld.param.u32 	%r3, [_Z12MatDuplicatejjPKfjPfj_param_3];
	ld.param.u64 	%rd2, [_Z12MatDuplicatejjPKfjPfj_param_4];
	ld.param.u32 	%r4, [_Z12MatDuplicatejjPKfjPfj_param_5];
	mov.u32 	%r8, %ntid.x;
	mov.u32 	%r9, %ctaid.x;
	mov.u32 	%r10, %tid.x;
	mad.lo.s32 	%r1, %r8, %r9, %r10;
	mov.u32 	%r11, %ntid.y;
	mov.u32 	%r12, %ctaid.y;
	mov.u32 	%r13, %tid.y;
	mad.lo.s32 	%r14, %r11, %r12, %r13;
	setp.ge.u32 	%p1, %r1, %r5;
	setp.ge.u32 	%p2, %r14, %r6;
	or.pred  	%p3, %p1, %p2;
	@%p3 bra 	$L__BB0_2;
	cvta.to.global.u64 	%rd3, %rd1;
	cvta.to.global.u64 	%rd4, %rd2;
	mad.lo.s32 	%r15, %r3, %r14, %r1;
	mul.wide.u32 	%rd5, %r15, 4;
	add.s64 	%rd6, %rd3, %rd5;
	ld.global.f32 	%f1, [%rd6];
	mad.lo.s32 	%r16, %r4, %r14, %r1;
	mul.wide.u32 	%rd7, %r16, 4;
	add.s64 	%rd8, %rd4, %rd7;
	st.global.f32 	[%rd8], %f1;
$L__BB0_2:
	ret;

}


// ===== COMPILED SASS (sm_100) =====

	.target	sm_100

	.elftype	@"ET_EXEC"


//--------------------- .note.nv.tkinfo           --------------------------
	.section	.note.nv.tkinfo,"",@"SHT_NOTE"
	.sectionflags	@"SHF_NOTE_NV_TKINFO"
	.tkinfo
        /*0018*/ 	.word	0x00000002
        /*0030*/ 	.string	""
        /*0030*/ 	.string	"ptxas"
        /*0030*/ 	.string	"Cuda compilation tools, release 13.0, V13.0.88"
        /*0030*/ 	.string	"Build cuda_13.0.r13.0/compiler.36424714_0"
        /*0030*/ 	.string	"-arch sm_100 -m 64 "



//--------------------- .note.nv.cuinfo           --------------------------
	.section	.note.nv.cuinfo,"",@"SHT_NOTE"
	.sectionflags	@"SHF_NOTE_NV_CUINFO"
        /*0018*/ 	.short	0x0002
        /*001a*/ 	.short	0x0064
        /*001c*/ 	.short	0x0082
	.zero		2


//--------------------- .nv.info                  --------------------------
	.section	.nv.info,"",@"SHT_CUDA_INFO"
	.align	4


	//----- nvinfo : EIATTR_REGCOUNT
	.align		4
        /*0000*/ 	.byte	0x04, 0x2f
        /*0002*/ 	.short	(.L_1 - .L_0)
	.align		4
.L_0:
        /*0004*/ 	.word	index@(_Z12MatDuplicatejjPKfjPfj)
        /*0008*/ 	.word	0x0000000a


	//----- nvinfo : EIATTR_FRAME_SIZE
	.align		4
.L_1:
        /*000c*/ 	.byte	0x04, 0x11
        /*000e*/ 	.short	(.L_3 - .L_2)
	.align		4
.L_2:
        /*0010*/ 	.word	index@(_Z12MatDuplicatejjPKfjPfj)
        /*0014*/ 	.word	0x00000000


	//----- nvinfo : EIATTR_MIN_STACK_SIZE
	.align		4
.L_3:
        /*0018*/ 	.byte	0x04, 0x12
        /*001a*/ 	.short	(.L_5 - .L_4)
	.align		4
.L_4:
        /*001c*/ 	.word	index@(_Z12MatDuplicatejjPKfjPfj)
        /*0020*/ 	.word	0x00000000
.L_5:


//--------------------- .nv.compat                --------------------------
	.section	.nv.compat,"",@"SHT_CUDA_COMPAT_INFO"
	.align	4
        /*0000*/ 	.byte	0x02, 0x09, 0x00, 0x00, 0x02, 0x02, 0x01, 0x00, 0x02, 0x05, 0x05, 0x00, 0x03, 0x07, 0x01, 0x01
        /*0010*/ 	.byte	0x02, 0x03, 0x00, 0x00, 0x02, 0x06, 0x01, 0x00, 0x04, 0x0b, 0x08, 0x00, 0x09, 0x00, 0x00, 0x00
        /*0020*/ 	.byte	0x00, 0x00, 0x00, 0x00


//--------------------- .nv.info._Z12MatDuplicatejjPKfjPfj --------------------------
	.section	.nv.info._Z12MatDuplicatejjPKfjPfj,"",@"SHT_CUDA_INFO"
	.sectionflags	@""
	.align	4


	//----- nvinfo : EIATTR_CUDA_API_VERSION
	.align		4
        /*0000*/ 	.byte	0x04, 0x37
        /*0002*/ 	.short	(.L_7 - .L_6)
.L_6:
        /*0004*/ 	.word	0x00000082


	//----- nvinfo : EIATTR_KPARAM_INFO
	.align		4
.L_7:
        /*0008*/ 	.byte	0x04, 0x17
        /*000a*/ 	.short	(.L_9 - .L_8)
.L_8:
        /*000c*/ 	.word	0x00000000
        /*0010*/ 	.short	0x0005
        /*0012*/ 	.short	0x0020
        /*0014*/ 	.byte	0x00, 0xf0, 0x11, 0x00


	//----- nvinfo : EIATTR_KPARAM_INFO
	.align		4
.L_9:
        /*0018*/ 	.byte	0x04, 0x17
        /*001a*/ 	.short	(.L_11 - .L_10)
.L_10:
        /*001c*/ 	.word	0x00000000
        /*0020*/ 	.short	0x0004
        /*0022*/ 	.short	0x0018
        /*0024*/ 	.byte	0x00, 0xf5, 0x21, 0x00


	//----- nvinfo : EIATTR_KPARAM_INFO
	.align		4
.L_11:
        /*0028*/ 	.byte	0x04, 0x17
        /*002a*/ 	.short	(.L_13 - .L_12)
.L_12:
        /*002c*/ 	.word	0x00000000
        /*0030*/ 	.short	0x0003
        /*0032*/ 	.short	0x0010
        /*0034*/ 	.byte	0x00, 0xf0, 0x11, 0x00


	//----- nvinfo : EIATTR_KPARAM_INFO
	.align		4
.L_13:
        /*0038*/ 	.byte	0x04, 0x17
        /*003a*/ 	.short	(.L_15 - .L_14)
.L_14:
        /*003c*/ 	.word	0x00000000
        /*0040*/ 	.short	0x0002
        /*0042*/ 	.short	0x0008
        /*0044*/ 	.byte	0x00, 0xf5, 0x21, 0x00


	//----- nvinfo : EIATTR_KPARAM_INFO
	.align		4
.L_15:
        /*0048*/ 	.byte	0x04, 0x17
        /*004a*/ 	.short	(.L_17 - .L_16)
.L_16:
        /*004c*/ 	.word	0x00000000
        /*0050*/ 	.short	0x0001
        /*0052*/ 	.short	0x0004
        /*0054*/ 	.byte	0x00, 0xf0, 0x11, 0x00


	//----- nvinfo : EIATTR_KPARAM_INFO
	.align		4
.L_17:
        /*0058*/ 	.byte	0x04, 0x17
        /*005a*/ 	.short	(.L_19 - .L_18)
.L_18:
        /*005c*/ 	.word	0x00000000
        /*0060*/ 	.short	0x0000
        /*0062*/ 	.short	0x0000
        /*0064*/ 	.byte	0x00, 0xf0, 0x11, 0x00


	//----- nvinfo : EIATTR_SPARSE_MMA_MASK
	.align		4
.L_19:
        /*0068*/ 	.byte	0x03, 0x50
        /*006a*/ 	.short	0x0000


	//----- nvinfo : EIATTR_MAXREG_COUNT
	.align		4
        /*006c*/ 	.byte	0x03, 0x1b
        /*006e*/ 	.short	0x00ff


	//----- nvinfo : EIATTR_MERCURY_ISA_VERSION
	.align		4
        /*0070*/ 	.byte	0x03, 0x5f
        /*0072*/ 	.short	0x0101


	//----- nvinfo : EIATTR_VRC_CTA_INIT_COUNT
	.align		4
        /*0074*/ 	.byte	0x02, 0x4a
	.zero		1
	.zero		1


	//----- nvinfo : EIATTR_EXIT_INSTR_OFFSETS
	.align		4
        /*0078*/ 	.byte	0x04, 0x1c
        /*007a*/ 	.short	(.L_21 - .L_20)


	//   ....[0]....
.L_20:
        /*007c*/ 	.word	0x000000c0


	//   ....[1]....
        /*0080*/ 	.word	0x00000180


	//----- nvinfo : EIATTR_CBANK_PARAM_SIZE
	.align		4
.L_21:
        /*0084*/ 	.byte	0x03, 0x19
        /*0086*/ 	.short	0x0024


	//----- nvinfo : EIATTR_PARAM_CBANK
	.align		4
        /*0088*/ 	.byte	0x04, 0x0a
        /*008a*/ 	.short	(.L_23 - .L_22)
	.align		4
.L_22:
        /*008c*/ 	.word	index@(.nv.constant0._Z12MatDuplicatejjPKfjPfj)
        /*0090*/ 	.short	0x0380
        /*0092*/ 	.short	0x0024


	//----- nvinfo : EIATTR_SW_WAR
	.align		4
.L_23:
        /*0094*/ 	.byte	0x04, 0x36
        /*0096*/ 	.short	(.L_25 - .L_24)
.L_24:
        /*0098*/ 	.word	0x00000008
.L_25:


//--------------------- .nv.callgraph             --------------------------
	.section	.nv.callgraph,"",@"SHT_CUDA_CALLGRAPH"
	.align	4
	.sectionentsize	8
	.align		4
        /*0000*/ 	.word	0x00000000
	.align		4
        /*0004*/ 	.word	0xffffffff
	.align		4
        /*0008*/ 	.word	0x00000000
	.align		4
        /*000c*/ 	.word	0xfffffffe
	.align		4
        /*0010*/ 	.word	0x00000000
	.align		4
        /*0014*/ 	.word	0xfffffffd
	.align		4
        /*0018*/ 	.word	0x00000000
	.align		4
        /*001c*/ 	.word	0xfffffffc


//--------------------- .text._Z12MatDuplicatejjPKfjPfj --------------------------
	.section	.text._Z12MatDuplicatejjPKfjPfj,"ax",@progbits
	.align	128
        .global         _Z12MatDuplicatejjPKfjPfj
        .type           _Z12MatDuplicatejjPKfjPfj,@function
        .size           _Z12MatDuplicatejjPKfjPfj,(.L_x_1 - _Z12MatDuplicatejjPKfjPfj)
        .other          _Z12MatDuplicatejjPKfjPfj,@"STO_CUDA_ENTRY STV_DEFAULT"
_Z12MatDuplicatejjPKfjPfj:
.text._Z12MatDuplicatejjPKfjPfj:
[----:B------:R-:W-:Y:S01]  /*0000*/  LDC R1, c[0x0][0x37c] ;  /* 0x0000df00ff017b82 */ /* 0x000fe20000000800 */
[----:B------:R-:W0:Y:S01]  /*0010*/  S2R R7, SR_CTAID.Y ;  /* 0x0000000000077919 */ /* 0x000e220000002600 */
[----:B------:R-:W1:Y:S01]  /*0020*/  LDCU UR4, c[0x0][0x360] ;  /* 0x00006c00ff0477ac */ /* 0x000e620008000800 */
[----:B------:R-:W0:Y:S01]  /*0030*/  S2R R2, SR_TID.Y ;  /* 0x0000000000027919 */ /* 0x000e220000002200 */
[----:B------:R-:W0:Y:S01]  /*0040*/  LDCU UR5, c[0x0][0x364] ;  /* 0x00006c80ff0577ac */ /* 0x000e220008000800 */
[----:B------:R-:W1:Y:S01]  /*0050*/  S2R R0, SR_CTAID.X ;  /* 0x0000000000007919 */ /* 0x000e620000002500 */
[----:B------:R-:W2:Y:S01]  /*0060*/  LDCU.64 UR6, c[0x0][0x380] ;  /* 0x00007000ff0677ac */ /* 0x000ea20008000a00 */
[----:B------:R-:W1:Y:S01]  /*0070*/  S2R R3, SR_TID.X ;  /* 0x0000000000037919 */ /* 0x000e620000002100 */
[----:B0-----:R-:W-:-:S05]  /*0080*/  IMAD R7, R7, UR5, R2 ;  /* 0x0000000507077c24 */ /* 0x001fca000f8e0202 */
[----:B--2---:R-:W-:Y:S01]  /*0090*/  ISETP.GE.U32.AND P0, PT, R7, UR7, PT ;  /* 0x0000000707007c0c */ /* 0x004fe2000bf06070 */
[----:B-1----:R-:W-:-:S05]  /*00a0*/  IMAD R0, R0, UR4, R3 ;  /* 0x0000000400007c24 */ /* 0x002fca000f8e0203 */
[----:B------:R-:W-:-:S13]  /*00b0*/  ISETP.GE.U32.OR P0, PT, R0, UR6, P0 ;  /* 0x0000000600007c0c */ /* 0x000fda0008706470 */
[----:B------:R-:W-:Y:S05]  /*00c0*/  @P0 EXIT ;  /* 0x000000000000094d */ /* 0x000fea0003800000 */
[----:B------:R-:W0:Y:S01]  /*00d0*/  LDC.64 R2, c[0x0][0x388] ;  /* 0x0000e200ff027b82 */ /* 0x000e220000000a00 */
[----:B------:R-:W1:Y:S01]  /*00e0*/  LDCU UR6, c[0x0][0x390] ;  /* 0x00007200ff0677ac */ /* 0x000e620008000800 */
[----:B------:R-:W2:Y:S01]  /*00f0*/  LDCU.64 UR4, c[0x0][0x358] ;  /* 0x00006b00ff0477ac */ /* 0x000ea20008000a00 */
[----:B-1----:R-:W-:Y:S01]  /*0100*/  IMAD R5, R7, UR6, R0 ;  /* 0x0000000607057c24 */ /* 0x002fe2000f8e0200 */
[----:B------:R-:W1:Y:S03]  /*0110*/  LDCU UR6, c[0x0][0x3a0] ;  /* 0x00007400ff0677ac */ /* 0x000e660008000800 */
[----:B0-----:R-:W-:Y:S02]  /*0120*/  IMAD.WIDE.U32 R2, R5, 0x4, R2 ;  /* 0x0000000405027825 */ /* 0x001fe400078e0002 */
[----:B------:R-:W0:Y:S04]  /*0130*/  LDC.64 R4, c[0x0][0x398] ;  /* 0x0000e600ff047b82 */ /* 0x000e280000000a00 */
[----:B--2---:R-:W2:Y:S01]  /*0140*/  LDG.E R3, desc[UR4][R2.64] ;  /* 0x0000000402037981 */ /* 0x004ea2000c1e1900 */
[----:B-1----:R-:W-:-:S04]  /*0150*/  IMAD R7, R7, UR6, R0 ;  /* 0x0000000607077c24 */ /* 0x002fc8000f8e0200 */
[----:B0-----:R-:W-:-:S05]  /*0160*/  IMAD.WIDE.U32 R4, R7, 0x4, R4 ;  /* 0x0000000407047825 */ /* 0x001fca00078e0004 */
[----:B--2---:R-:W-:Y:S01]  /*0170*/  STG.E desc[UR4][R4.64], R3 ;  /* 0x0000000304007986 */ /* 0x004fe2000c101904 */
[----:B------:R-:W-:Y:S05]  /*0180*/  EXIT ;  /* 0x000000000000794d */ /* 0x000fea0003800000 */
.L_x_0:
[----:B------:R-:W-:-:S00]  /*0190*/  BRA `(.L_x_0) ;  /* 0xfffffffc00fc7947 */ /* 0x000fc0000383ffff */
[----:B------:R-:W-:-:S00]  /*01a0*/  NOP ;  /* 0x0000000000007918 */ /* 0x000fc00000000000 */
        /* <DEDUP_REMOVED lines=13> */
.L_x_1:


//--------------------- .nv.shared.reserved.0     --------------------------
	.section	.nv.shared.reserved.0,"aw",@nobits
	.weak		__nv_reservedSMEM_offset_0_alias
	.size		__nv_reservedSMEM_offset_0_alias, 0, 64
	.other		__nv_reservedSMEM_offset_0_alias,@"STO_CUDA_RESERVED_SHARED STV_DEFAULT"
__nv_reservedSMEM_offset_0_alias:
	.zero		0
	.zero		64


//--------------------- .nv.constant0._Z12MatDuplicatejjPKfjPfj --------------------------
	.section	.nv.constant0._Z12MatDuplicatejjPKfjPfj,"a",@progbits
	.sectionflags	@""
	.align	4
.nv.constant0._Z12MatDuplicatejjPKfjPfj:
	.zero		932


//--------------------- SYMBOLS --------------------------

	.type		.nv.reservedSmem.offset0,@object
	.size		.nv.reservedSmem.offset0,0x4
